//
// Generated by NVIDIA NVVM Compiler
//
// Compiler Build ID: CL-36424714
// Cuda compilation tools, release 13.0, V13.0.88
// Based on NVVM 20.0.0
//

.version 9.0
.target sm_100
.address_size 64

	// .globl	_Z27transpose_no_bank_conflictsPfPKf
// _ZZ27transpose_no_bank_conflictsPfPKfE4tile has been demoted

.visible .entry _Z27transpose_no_bank_conflictsPfPKf(
	.param .u64 .ptr .align 1 _Z27transpose_no_bank_conflictsPfPKf_param_0,
	.param .u64 .ptr .align 1 _Z27transpose_no_bank_conflictsPfPKf_param_1
)
{
	.reg .b32 	%r<31>;
	.reg .b32 	%f<9>;
	.reg .b64 	%rd<21>;
	// demoted variable
	.shared .align 4 .b8 _ZZ27transpose_no_bank_conflictsPfPKfE4tile[4224];
	ld.param.u64 	%rd1, [_Z27transpose_no_bank_conflictsPfPKf_param_0];
	ld.param.u64 	%rd2, [_Z27transpose_no_bank_conflictsPfPKf_param_1];
	mov.u32 	%r1, %ctaid.x;
	shl.b32 	%r2, %r1, 5;
	mov.u32 	%r3, %tid.x;
	add.s32 	%r4, %r2, %r3;
	mov.u32 	%r5, %ctaid.y;
	shl.b32 	%r6, %r5, 5;
	mov.u32 	%r7, %tid.y;
	add.s32 	%r8, %r6, %r7;
	mov.u32 	%r9, %nctaid.x;
	shl.b32 	%r10, %r9, 5;
	shl.b32 	%r11, %r3, 2;
	mov.u32 	%r12, _ZZ27transpose_no_bank_conflictsPfPKfE4tile;
	add.s32 	%r13, %r12, %r11;
	cvta.to.global.u64 	%rd3, %rd2;
	mad.lo.s32 	%r14, %r8, %r10, %r4;
	mul.wide.s32 	%rd4, %r14, 4;
	add.s64 	%rd5, %rd3, %rd4;
	ld.global.f32 	%f1, [%rd5];
	mad.lo.s32 	%r15, %r7, 132, %r13;
	st.shared.f32 	[%r15], %f1;
	shl.b32 	%r16, %r9, 8;
	add.s32 	%r17, %r14, %r16;
	mul.wide.s32 	%rd6, %r17, 4;
	add.s64 	%rd7, %rd3, %rd6;
	ld.global.f32 	%f2, [%rd7];
	st.shared.f32 	[%r15+1056], %f2;
	shl.b32 	%r18, %r9, 9;
	add.s32 	%r19, %r14, %r18;
	mul.wide.s32 	%rd8, %r19, 4;
	add.s64 	%rd9, %rd3, %rd8;
	ld.global.f32 	%f3, [%rd9];
	st.shared.f32 	[%r15+2112], %f3;
	add.s32 	%r20, %r19, %r16;
	mul.wide.s32 	%rd10, %r20, 4;
	add.s64 	%rd11, %rd3, %rd10;
	ld.global.f32 	%f4, [%rd11];
	st.shared.f32 	[%r15+3168], %f4;
	bar.sync 	0;
	add.s32 	%r21, %r6, %r3;
	add.s32 	%r22, %r2, %r7;
	shl.b32 	%r23, %r3, 7;
	add.s32 	%r24, %r13, %r23;
	cvta.to.global.u64 	%rd12, %rd1;
	shl.b32 	%r25, %r7, 2;
	add.s32 	%r26, %r24, %r25;
	ld.shared.f32 	%f5, [%r26];
	mad.lo.s32 	%r27, %r22, %r10, %r21;
	mul.wide.s32 	%rd13, %r27, 4;
	add.s64 	%rd14, %rd12, %rd13;
	st.global.f32 	[%rd14], %f5;
	ld.shared.f32 	%f6, [%r26+32];
	add.s32 	%r28, %r27, %r16;
	mul.wide.s32 	%rd15, %r28, 4;
	add.s64 	%rd16, %rd12, %rd15;
	st.global.f32 	[%rd16], %f6;
	ld.shared.f32 	%f7, [%r26+64];
	add.s32 	%r29, %r27, %r18;
	mul.wide.s32 	%rd17, %r29, 4;
	add.s64 	%rd18, %rd12, %rd17;
	st.global.f32 	[%rd18], %f7;
	ld.shared.f32 	%f8, [%r26+96];
	add.s32 	%r30, %r29, %r16;
	mul.wide.s32 	%rd19, %r30, 4;
	add.s64 	%rd20, %rd12, %rd19;
	st.global.f32 	[%rd20], %f8;
	ret;

}


// ===== COMPILED SASS (sm_100) =====

	.target	sm_100

	.elftype	@"ET_EXEC"


//--------------------- .note.nv.tkinfo           --------------------------
	.section	.note.nv.tkinfo,"",@"SHT_NOTE"
	.sectionflags	@"SHF_NOTE_NV_TKINFO"
	.tkinfo
        /*0018*/ 	.word	0x00000002
        /*0030*/ 	.string	""
        /*0030*/ 	.string	"ptxas"
        /*0030*/ 	.string	"Cuda compilation tools, release 13.0, V13.0.88"
        /*0030*/ 	.string	"Build cuda_13.0.r13.0/compiler.36424714_0"
        /*0030*/ 	.string	"-arch sm_100 -m 64 "



//--------------------- .note.nv.cuinfo           --------------------------
	.section	.note.nv.cuinfo,"",@"SHT_NOTE"
	.sectionflags	@"SHF_NOTE_NV_CUINFO"
        /*0018*/ 	.short	0x0002
        /*001a*/ 	.short	0x0064
        /*001c*/ 	.short	0x0082
	.zero		2


//--------------------- .nv.info                  --------------------------
	.section	.nv.info,"",@"SHT_CUDA_INFO"
	.align	4


	//----- nvinfo : EIATTR_REGCOUNT
	.align		4
        /*0000*/ 	.byte	0x04, 0x2f
        /*0002*/ 	.short	(.L_1 - .L_0)
	.align		4
.L_0:
        /*0004*/ 	.word	index@(_Z27transpose_no_bank_conflictsPfPKf)
        /*0008*/ 	.word	0x00000018


	//----- nvinfo : EIATTR_FRAME_SIZE
	.align		4
.L_1:
        /*000c*/ 	.byte	0x04, 0x11
        /*000e*/ 	.short	(.L_3 - .L_2)
	.align		4
.L_2:
        /*0010*/ 	.word	index@(_Z27transpose_no_bank_conflictsPfPKf)
        /*0014*/ 	.word	0x00000000


	//----- nvinfo : EIATTR_MIN_STACK_SIZE
	.align		4
.L_3:
        /*0018*/ 	.byte	0x04, 0x12
        /*001a*/ 	.short	(.L_5 - .L_4)
	.align		4
.L_4:
        /*001c*/ 	.word	index@(_Z27transpose_no_bank_conflictsPfPKf)
        /*0020*/ 	.word	0x00000000
.L_5:


//--------------------- .nv.compat                --------------------------
	.section	.nv.compat,"",@"SHT_CUDA_COMPAT_INFO"
	.align	4
        /*0000*/ 	.byte	0x02, 0x09, 0x00, 0x00, 0x02, 0x02, 0x01, 0x00, 0x02, 0x05, 0x05, 0x00, 0x03, 0x07, 0x01, 0x01
        /*0010*/ 	.byte	0x02, 0x03, 0x00, 0x00, 0x02, 0x06, 0x01, 0x00, 0x04, 0x0b, 0x08, 0x00, 0x09, 0x00, 0x00, 0x00
        /*0020*/ 	.byte	0x00, 0x00, 0x00, 0x00


//--------------------- .nv.info._Z27transpose_no_bank_conflictsPfPKf --------------------------
	.section	.nv.info._Z27transpose_no_bank_conflictsPfPKf,"",@"SHT_CUDA_INFO"
	.sectionflags	@""
	.align	4


	//----- nvinfo : EIATTR_CUDA_API_VERSION
	.align		4
        /*0000*/ 	.byte	0x04, 0x37
        /*0002*/ 	.short	(.L_7 - .L_6)
.L_6:
        /*0004*/ 	.word	0x00000082


	//----- nvinfo : EIATTR_KPARAM_INFO
	.align		4
.L_7:
        /*0008*/ 	.byte	0x04, 0x17
        /*000a*/ 	.short	(.L_9 - .L_8)
.L_8:
        /*000c*/ 	.word	0x00000000
        /*0010*/ 	.short	0x0001
        /*0012*/ 	.short	0x0008
        /*0014*/ 	.byte	0x00, 0xf5, 0x21, 0x00


	//----- nvinfo : EIATTR_KPARAM_INFO
	.align		4
.L_9:
        /*0018*/ 	.byte	0x04, 0x17
        /*001a*/ 	.short	(.L_11 - .L_10)
.L_10:
        /*001c*/ 	.word	0x00000000
        /*0020*/ 	.short	0x0000
        /*0022*/ 	.short	0x0000
        /*0024*/ 	.byte	0x00, 0xf5, 0x21, 0x00


	//----- nvinfo : EIATTR_SPARSE_MMA_MASK
	.align		4
.L_11:
        /*0028*/ 	.byte	0x03, 0x50
        /*002a*/ 	.short	0x0000


	//----- nvinfo : EIATTR_MAXREG_COUNT
	.align		4
        /*002c*/ 	.byte	0x03, 0x1b
        /*002e*/ 	.short	0x00ff


	//----- nvinfo : EIATTR_NUM_BARRIERS
	.align		4
        /*0030*/ 	.byte	0x02, 0x4c
        /*0032*/ 	.byte	0x01
	.zero		1


	//----- nvinfo : EIATTR_MERCURY_ISA_VERSION
	.align		4
        /*0034*/ 	.byte	0x03, 0x5f
        /*0036*/ 	.short	0x0101


	//----- nvinfo : EIATTR_VRC_CTA_INIT_COUNT
	.align		4
        /*0038*/ 	.byte	0x02, 0x4a
	.zero		1
	.zero		1


	//----- nvinfo : EIATTR_EXIT_INSTR_OFFSETS
	.align		4
        /*003c*/ 	.byte	0x04, 0x1c
        /*003e*/ 	.short	(.L_13 - .L_12)


	//   ....[0]....
.L_12:
        /*0040*/ 	.word	0x00000360


	//----- nvinfo : EIATTR_CBANK_PARAM_SIZE
	.align		4
.L_13:
        /*0044*/ 	.byte	0x03, 0x19
        /*0046*/ 	.short	0x0010


	//----- nvinfo : EIATTR_PARAM_CBANK
	.align		4
        /*0048*/ 	.byte	0x04, 0x0a
        /*004a*/ 	.short	(.L_15 - .L_14)
	.align		4
.L_14:
        /*004c*/ 	.word	index@(.nv.constant0._Z27transpose_no_bank_conflictsPfPKf)
        /*0050*/ 	.short	0x0380
        /*0052*/ 	.short	0x0010


	//----- nvinfo : EIATTR_SW_WAR
	.align		4
.L_15:
        /*0054*/ 	.byte	0x04, 0x36
        /*0056*/ 	.short	(.L_17 - .L_16)
.L_16:
        /*0058*/ 	.word	0x00000008
.L_17:


//--------------------- .nv.callgraph             --------------------------
	.section	.nv.callgraph,"",@"SHT_CUDA_CALLGRAPH"
	.align	4
	.sectionentsize	8
	.align		4
        /*0000*/ 	.word	0x00000000
	.align		4
        /*0004*/ 	.word	0xffffffff
	.align		4
        /*0008*/ 	.word	0x00000000
	.align		4
        /*000c*/ 	.word	0xfffffffe
	.align		4
        /*0010*/ 	.word	0x00000000
	.align		4
        /*0014*/ 	.word	0xfffffffd
	.align		4
        /*0018*/ 	.word	0x00000000
	.align		4
        /*001c*/ 	.word	0xfffffffc


//--------------------- .text._Z27transpose_no_bank_conflictsPfPKf --------------------------
	.section	.text._Z27transpose_no_bank_conflictsPfPKf,"ax",@progbits
	.align	128
        .global         _Z27transpose_no_bank_conflictsPfPKf
        .type           _Z27transpose_no_bank_conflictsPfPKf,@function
        .size           _Z27transpose_no_bank_conflictsPfPKf,(.L_x_1 - _Z27transpose_no_bank_conflictsPfPKf)
        .other          _Z27transpose_no_bank_conflictsPfPKf,@"STO_CUDA_ENTRY STV_DEFAULT"
_Z27transpose_no_bank_conflictsPfPKf:
.text._Z27transpose_no_bank_conflictsPfPKf:
[----:B------:R-:W-:Y:S01]  /*0000*/  LDC R1, c[0x0][0x37c] ;  /* 0x0000df00ff017b82 */ /* 0x000fe20000000800 */
[----:B------:R-:W0:Y:S07]  /*0010*/  S2R R6, SR_CTAID.X ;  /* 0x0000000000067919 */ /* 0x000e2e0000002500 */
[----:B------:R-:W1:Y:S01]  /*0020*/  LDC R4, c[0x0][0x370] ;  /* 0x0000dc00ff047b82 */ /* 0x000e620000000800 */
[----:B------:R-:W2:Y:S01]  /*0030*/  LDCU.64 UR6, c[0x0][0x358] ;  /* 0x00006b00ff0677ac */ /* 0x000ea20008000a00 */
[----:B------:R-:W0:Y:S01]  /*0040*/  S2R R5, SR_TID.X ;  /* 0x0000000000057919 */ /* 0x000e220000002100 */
[----:B------:R-:W3:Y:S05]  /*0050*/  S2R R0, SR_CTAID.Y ;  /* 0x0000000000007919 */ /* 0x000eea0000002600 */
[----:B------:R-:W4:Y:S01]  /*0060*/  LDC.64 R2, c[0x0][0x388] ;  /* 0x0000e200ff027b82 */ /* 0x000f220000000a00 */
[----:B------:R-:W3:Y:S01]  /*0070*/  S2R R7, SR_TID.Y ;  /* 0x0000000000077919 */ /* 0x000ee20000002200 */
[----:B-1----:R-:W-:-:S02]  /*0080*/  SHF.L.U32 R8, R4, 0x5, RZ ;  /* 0x0000000504087819 */ /* 0x002fc400000006ff */
[----:B0-----:R-:W-:Y:S02]  /*0090*/  LEA R9, R6, R5, 0x5 ;  /* 0x0000000506097211 */ /* 0x001fe400078e28ff */
[----:B---3--:R-:W-:-:S05]  /*00a0*/  LEA R10, R0, R7, 0x5 ;  /* 0x00000007000a7211 */ /* 0x008fca00078e28ff */
[----:B------:R-:W-:-:S04]  /*00b0*/  IMAD R9, R10, R8, R9 ;  /* 0x000000080a097224 */ /* 0x000fc800078e0209 */
[--C-:B----4-:R-:W-:Y:S01]  /*00c0*/  IMAD.WIDE R10, R9, 0x4, R2.reuse ;  /* 0x00000004090a7825 */ /* 0x110fe200078e0202 */
[CC--:B------:R-:W-:Y:S02]  /*00d0*/  LEA R15, R4.reuse, R9.reuse, 0x9 ;  /* 0x00000009040f7211 */ /* 0x0c0fe400078e48ff */
[C---:B------:R-:W-:Y:S02]  /*00e0*/  LEA R13, R4.reuse, R9, 0x8 ;  /* 0x00000009040d7211 */ /* 0x040fe400078e40ff */
[----:B------:R-:W-:Y:S01]  /*00f0*/  LEA R17, R4, R15, 0x8 ;  /* 0x0000000f04117211 */ /* 0x000fe200078e40ff */
[--C-:B------:R-:W-:Y:S01]  /*0100*/  IMAD.WIDE R14, R15, 0x4, R2.reuse ;  /* 0x000000040f0e7825 */ /* 0x100fe200078e0202 */
[----:B--2---:R-:W2:Y:S03]  /*0110*/  LDG.E R10, desc[UR6][R10.64] ;  /* 0x000000060a0a7981 */ /* 0x004ea6000c1e1900 */
[----:B------:R-:W-:-:S02]  /*0120*/  IMAD.WIDE R12, R13, 0x4, R2 ;  /* 0x000000040d0c7825 */ /* 0x000fc400078e0202 */
[----:B------:R-:W3:Y:S02]  /*0130*/  LDG.E R14, desc[UR6][R14.64] ;  /* 0x000000060e0e7981 */ /* 0x000ee4000c1e1900 */
[----:B------:R-:W-:Y:S02]  /*0140*/  IMAD.WIDE R2, R17, 0x4, R2 ;  /* 0x0000000411027825 */ /* 0x000fe400078e0202 */
[----:B------:R-:W4:Y:S04]  /*0150*/  LDG.E R12, desc[UR6][R12.64] ;  /* 0x000000060c0c7981 */ /* 0x000f28000c1e1900 */
[----:B------:R0:W5:Y:S01]  /*0160*/  LDG.E R18, desc[UR6][R2.64] ;  /* 0x0000000602127981 */ /* 0x000162000c1e1900 */
[----:B------:R-:W1:Y:S01]  /*0170*/  S2UR UR5, SR_CgaCtaId ;  /* 0x00000000000579c3 */ /* 0x000e620000008800 */
[----:B------:R-:W-:-:S07]  /*0180*/  UMOV UR4, 0x400 ;  /* 0x0000040000047882 */ /* 0x000fce0000000000 */
[----:B0-----:R-:W0:Y:S01]  /*0190*/  LDC.64 R2, c[0x0][0x380] ;  /* 0x0000e000ff027b82 */ /* 0x001e220000000a00 */
[----:B-1----:R-:W-:-:S06]  /*01a0*/  ULEA UR4, UR5, UR4, 0x18 ;  /* 0x0000000405047291 */ /* 0x002fcc000f8ec0ff */
[----:B------:R-:W-:-:S05]  /*01b0*/  LEA R16, R5, UR4, 0x2 ;  /* 0x0000000405107c11 */ /* 0x000fca000f8e10ff */
[----:B------:R-:W-:Y:S01]  /*01c0*/  IMAD R9, R7, 0x84, R16 ;  /* 0x0000008407097824 */ /* 0x000fe200078e0210 */
[----:B------:R-:W-:-:S04]  /*01d0*/  LEA R16, R5, R16, 0x7 ;  /* 0x0000001005107211 */ /* 0x000fc800078e38ff */
[----:B------:R-:W-:Y:S02]  /*01e0*/  LEA R16, R7, R16, 0x2 ;  /* 0x0000001007107211 */ /* 0x000fe400078e10ff */
[----:B------:R-:W-:Y:S02]  /*01f0*/  LEA R5, R0, R5, 0x5 ;  /* 0x0000000500057211 */ /* 0x000fe400078e28ff */
[----:B------:R-:W-:-:S05]  /*0200*/  LEA R6, R6, R7, 0x5 ;  /* 0x0000000706067211 */ /* 0x000fca00078e28ff */
[----:B------:R-:W-:-:S05]  /*0210*/  IMAD R5, R8, R6, R5 ;  /* 0x0000000608057224 */ /* 0x000fca00078e0205 */
[CC--:B------:R-:W-:Y:S02]  /*0220*/  LEA R17, R4.reuse, R5.reuse, 0x9 ;  /* 0x0000000504117211 */ /* 0x0c0fe400078e48ff */
[C---:B------:R-:W-:Y:S02]  /*0230*/  LEA R7, R4.reuse, R5, 0x8 ;  /* 0x0000000504077211 */ /* 0x040fe400078e40ff */
[----:B------:R-:W-:Y:S01]  /*0240*/  LEA R21, R4, R17, 0x8 ;  /* 0x0000001104157211 */ /* 0x000fe200078e40ff */
[----:B0-----:R-:W-:-:S04]  /*0250*/  IMAD.WIDE R4, R5, 0x4, R2 ;  /* 0x0000000405047825 */ /* 0x001fc800078e0202 */
[--C-:B------:R-:W-:Y:S01]  /*0260*/  IMAD.WIDE R6, R7, 0x4, R2.reuse ;  /* 0x0000000407067825 */ /* 0x100fe200078e0202 */
[----:B--2---:R-:W-:Y:S04]  /*0270*/  STS [R9], R10 ;  /* 0x0000000a09007388 */ /* 0x004fe80000000800 */
[----:B---3--:R-:W-:Y:S04]  /*0280*/  STS [R9+0x840], R14 ;  /* 0x0008400e09007388 */ /* 0x008fe80000000800 */
[----:B----4-:R-:W-:Y:S04]  /*0290*/  STS [R9+0x420], R12 ;  /* 0x0004200c09007388 */ /* 0x010fe80000000800 */
[----:B-----5:R0:W-:Y:S01]  /*02a0*/  STS [R9+0xc60], R18 ;  /* 0x000c601209007388 */ /* 0x0201e20000000800 */
[----:B------:R-:W-:Y:S06]  /*02b0*/  BAR.SYNC.DEFER_BLOCKING 0x0 ;  /* 0x0000000000007b1d */ /* 0x000fec0000010000 */
[----:B------:R-:W1:Y:S04]  /*02c0*/  LDS R11, [R16] ;  /* 0x00000000100b7984 */ /* 0x000e680000000800 */
[----:B------:R-:W2:Y:S04]  /*02d0*/  LDS R13, [R16+0x20] ;  /* 0x00002000100d7984 */ /* 0x000ea80000000800 */
[----:B------:R-:W3:Y:S04]  /*02e0*/  LDS R15, [R16+0x40] ;  /* 0x00004000100f7984 */ /* 0x000ee80000000800 */
[----:B------:R-:W4:Y:S01]  /*02f0*/  LDS R19, [R16+0x60] ;  /* 0x0000600010137984 */ /* 0x000f220000000800 */
[----:B0-----:R-:W-:-:S04]  /*0300*/  IMAD.WIDE R8, R17, 0x4, R2 ;  /* 0x0000000411087825 */ /* 0x001fc800078e0202 */
[----:B------:R-:W-:Y:S01]  /*0310*/  IMAD.WIDE R2, R21, 0x4, R2 ;  /* 0x0000000415027825 */ /* 0x000fe200078e0202 */
[----:B-1----:R-:W-:Y:S04]  /*0320*/  STG.E desc[UR6][R4.64], R11 ;  /* 0x0000000b04007986 */ /* 0x002fe8000c101906 */
[----:B--2---:R-:W-:Y:S04]  /*0330*/  STG.E desc[UR6][R6.64], R13 ;  /* 0x0000000d06007986 */ /* 0x004fe8000c101906 */
[----:B---3--:R-:W-:Y:S04]  /*0340*/  STG.E desc[UR6][R8.64], R15 ;  /* 0x0000000f08007986 */ /* 0x008fe8000c101906 */
[----:B----4-:R-:W-:Y:S01]  /*0350*/  STG.E desc[UR6][R2.64], R19 ;  /* 0x0000001302007986 */ /* 0x010fe2000c101906 */
[----:B------:R-:W-:Y:S05]  /*0360*/  EXIT ;  /* 0x000000000000794d */ /* 0x000fea0003800000 */
.L_x_0:
[----:B------:R-:W-:-:S00]  /*0370*/  BRA `(.L_x_0) ;  /* 0xfffffffc00fc7947 */ /* 0x000fc0000383ffff */
[----:B------:R-:W-:-:S00]  /*0380*/  NOP ;  /* 0x0000000000007918 */ /* 0x000fc00000000000 */
[----:B------:R-:W-:-:S00]  /*0390*/  NOP ;  /* 0x0000000000007918 */ /* 0x000fc00000000000 */
[----:B------:R-:W-:-:S00]  /*03a0*/  NOP ;  /* 0x0000000000007918 */ /* 0x000fc00000000000 */
[----:B------:R-:W-:-:S00]  /*03b0*/  NOP ;  /* 0x0000000000007918 */ /* 0x000fc00000000000 */
[----:B------:R-:W-:-:S00]  /*03c0*/  NOP ;  /* 0x0000000000007918 */ /* 0x000fc00000000000 */
[----:B------:R-:W-:-:S00]  /*03d0*/  NOP ;  /* 0x0000000000007918 */ /* 0x000fc00000000000 */
[----:B------:R-:W-:-:S00]  /*03e0*/  NOP ;  /* 0x0000000000007918 */ /* 0x000fc00000000000 */
[----:B------:R-:W-:-:S00]  /*03f0*/  NOP ;  /* 0x0000000000007918 */ /* 0x000fc00000000000 */
.L_x_1:


//--------------------- .nv.shared._Z27transpose_no_bank_conflictsPfPKf --------------------------
	.section	.nv.shared._Z27transpose_no_bank_conflictsPfPKf,"aw",@nobits
	.sectionflags	@""
	.align	4
.nv.shared._Z27transpose_no_bank_conflictsPfPKf:
	.zero		5248


//--------------------- .nv.shared.reserved.0     --------------------------
	.section	.nv.shared.reserved.0,"aw",@nobits
	.weak		__nv_reservedSMEM_offset_0_alias
	.size		__nv_reservedSMEM_offset_0_alias, 0, 64
	.other		__nv_reservedSMEM_offset_0_alias,@"STO_CUDA_RESERVED_SHARED STV_DEFAULT"
__nv_reservedSMEM_offset_0_alias:
	.zero		0
	.zero		64


//--------------------- .nv.constant0._Z27transpose_no_bank_conflictsPfPKf --------------------------
	.section	.nv.constant0._Z27transpose_no_bank_conflictsPfPKf,"a",@progbits
	.sectionflags	@""
	.align	4
.nv.constant0._Z27transpose_no_bank_conflictsPfPKf:
	.zero		912


//--------------------- SYMBOLS --------------------------

	.type		.nv.reservedSmem.offset0,@object
	.size		.nv.reservedSmem.offset0,0x4
	.type		.nv.reservedSmem.cap,@object
	.size		.nv.reservedSmem.cap,0x4
